//
// Generated by NVIDIA NVVM Compiler
//
// Compiler Build ID: CL-36424714
// Cuda compilation tools, release 13.0, V13.0.88
// Based on NVVM 20.0.0
//

.version 9.0
.target sm_100
.address_size 64

	// .globl	_Z8Kernel_APiS_S_i
// _ZZ8Kernel_APiS_S_iE8shared_a has been demoted
// _ZZ8Kernel_APiS_S_iE8shared_b has been demoted

.visible .entry _Z8Kernel_APiS_S_i(
	.param .u64 .ptr .align 1 _Z8Kernel_APiS_S_i_param_0,
	.param .u64 .ptr .align 1 _Z8Kernel_APiS_S_i_param_1,
	.param .u64 .ptr .align 1 _Z8Kernel_APiS_S_i_param_2,
	.param .u32 _Z8Kernel_APiS_S_i_param_3
)
{
	.reg .pred 	%p<3>;
	.reg .b32 	%r<141>;
	.reg .b64 	%rd<13>;
	// demoted variable
	.shared .align 4 .b8 _ZZ8Kernel_APiS_S_iE8shared_a[4096];
	// demoted variable
	.shared .align 4 .b8 _ZZ8Kernel_APiS_S_iE8shared_b[4096];
	ld.param.u64 	%rd3, [_Z8Kernel_APiS_S_i_param_0];
	ld.param.u64 	%rd4, [_Z8Kernel_APiS_S_i_param_1];
	ld.param.u64 	%rd5, [_Z8Kernel_APiS_S_i_param_2];
	ld.param.u32 	%r22, [_Z8Kernel_APiS_S_i_param_3];
	mov.u32 	%r24, %ctaid.x;
	mov.u32 	%r25, %ctaid.y;
	mov.u32 	%r1, %tid.x;
	mov.u32 	%r2, %tid.y;
	shl.b32 	%r26, %r25, 5;
	add.s32 	%r3, %r26, %r2;
	shl.b32 	%r4, %r24, 5;
	setp.lt.s32 	%p1, %r22, 32;
	mov.b32 	%r140, 0;
	@%p1 bra 	$L__BB0_3;
	shl.b32 	%r28, %r2, 7;
	mov.u32 	%r29, _ZZ8Kernel_APiS_S_iE8shared_a;
	add.s32 	%r5, %r29, %r28;
	shl.b32 	%r30, %r1, 2;
	add.s32 	%r6, %r5, %r30;
	mov.u32 	%r31, _ZZ8Kernel_APiS_S_iE8shared_b;
	add.s32 	%r8, %r31, %r30;
	add.s32 	%r7, %r8, %r28;
	shr.s32 	%r32, %r22, 31;
	shr.u32 	%r33, %r32, 27;
	add.s32 	%r34, %r22, %r33;
	shr.s32 	%r35, %r34, 5;
	neg.s32 	%r138, %r35;
	mad.lo.s32 	%r137, %r22, %r3, %r1;
	mad.lo.s32 	%r36, %r2, %r22, %r1;
	add.s32 	%r136, %r36, %r4;
	shl.b32 	%r12, %r22, 5;
	cvta.to.global.u64 	%rd1, %rd3;
	cvta.to.global.u64 	%rd2, %rd4;
	mov.b32 	%r140, 0;
$L__BB0_2:
	mul.wide.s32 	%rd6, %r137, 4;
	add.s64 	%rd7, %rd1, %rd6;
	ld.global.u32 	%r37, [%rd7];
	st.shared.u32 	[%r6], %r37;
	mul.wide.u32 	%rd8, %r136, 4;
	add.s64 	%rd9, %rd2, %rd8;
	ld.global.u32 	%r38, [%rd9];
	st.shared.u32 	[%r7], %r38;
	bar.sync 	0;
	ld.shared.u32 	%r39, [%r5];
	ld.shared.u32 	%r40, [%r8];
	mad.lo.s32 	%r41, %r40, %r39, %r140;
	ld.shared.u32 	%r42, [%r5+4];
	ld.shared.u32 	%r43, [%r8+128];
	mad.lo.s32 	%r44, %r43, %r42, %r41;
	ld.shared.u32 	%r45, [%r5+8];
	ld.shared.u32 	%r46, [%r8+256];
	mad.lo.s32 	%r47, %r46, %r45, %r44;
	ld.shared.u32 	%r48, [%r5+12];
	ld.shared.u32 	%r49, [%r8+384];
	mad.lo.s32 	%r50, %r49, %r48, %r47;
	ld.shared.u32 	%r51, [%r5+16];
	ld.shared.u32 	%r52, [%r8+512];
	mad.lo.s32 	%r53, %r52, %r51, %r50;
	ld.shared.u32 	%r54, [%r5+20];
	ld.shared.u32 	%r55, [%r8+640];
	mad.lo.s32 	%r56, %r55, %r54, %r53;
	ld.shared.u32 	%r57, [%r5+24];
	ld.shared.u32 	%r58, [%r8+768];
	mad.lo.s32 	%r59, %r58, %r57, %r56;
	ld.shared.u32 	%r60, [%r5+28];
	ld.shared.u32 	%r61, [%r8+896];
	mad.lo.s32 	%r62, %r61, %r60, %r59;
	ld.shared.u32 	%r63, [%r5+32];
	ld.shared.u32 	%r64, [%r8+1024];
	mad.lo.s32 	%r65, %r64, %r63, %r62;
	ld.shared.u32 	%r66, [%r5+36];
	ld.shared.u32 	%r67, [%r8+1152];
	mad.lo.s32 	%r68, %r67, %r66, %r65;
	ld.shared.u32 	%r69, [%r5+40];
	ld.shared.u32 	%r70, [%r8+1280];
	mad.lo.s32 	%r71, %r70, %r69, %r68;
	ld.shared.u32 	%r72, [%r5+44];
	ld.shared.u32 	%r73, [%r8+1408];
	mad.lo.s32 	%r74, %r73, %r72, %r71;
	ld.shared.u32 	%r75, [%r5+48];
	ld.shared.u32 	%r76, [%r8+1536];
	mad.lo.s32 	%r77, %r76, %r75, %r74;
	ld.shared.u32 	%r78, [%r5+52];
	ld.shared.u32 	%r79, [%r8+1664];
	mad.lo.s32 	%r80, %r79, %r78, %r77;
	ld.shared.u32 	%r81, [%r5+56];
	ld.shared.u32 	%r82, [%r8+1792];
	mad.lo.s32 	%r83, %r82, %r81, %r80;
	ld.shared.u32 	%r84, [%r5+60];
	ld.shared.u32 	%r85, [%r8+1920];
	mad.lo.s32 	%r86, %r85, %r84, %r83;
	ld.shared.u32 	%r87, [%r5+64];
	ld.shared.u32 	%r88, [%r8+2048];
	mad.lo.s32 	%r89, %r88, %r87, %r86;
	ld.shared.u32 	%r90, [%r5+68];
	ld.shared.u32 	%r91, [%r8+2176];
	mad.lo.s32 	%r92, %r91, %r90, %r89;
	ld.shared.u32 	%r93, [%r5+72];
	ld.shared.u32 	%r94, [%r8+2304];
	mad.lo.s32 	%r95, %r94, %r93, %r92;
	ld.shared.u32 	%r96, [%r5+76];
	ld.shared.u32 	%r97, [%r8+2432];
	mad.lo.s32 	%r98, %r97, %r96, %r95;
	ld.shared.u32 	%r99, [%r5+80];
	ld.shared.u32 	%r100, [%r8+2560];
	mad.lo.s32 	%r101, %r100, %r99, %r98;
	ld.shared.u32 	%r102, [%r5+84];
	ld.shared.u32 	%r103, [%r8+2688];
	mad.lo.s32 	%r104, %r103, %r102, %r101;
	ld.shared.u32 	%r105, [%r5+88];
	ld.shared.u32 	%r106, [%r8+2816];
	mad.lo.s32 	%r107, %r106, %r105, %r104;
	ld.shared.u32 	%r108, [%r5+92];
	ld.shared.u32 	%r109, [%r8+2944];
	mad.lo.s32 	%r110, %r109, %r108, %r107;
	ld.shared.u32 	%r111, [%r5+96];
	ld.shared.u32 	%r112, [%r8+3072];
	mad.lo.s32 	%r113, %r112, %r111, %r110;
	ld.shared.u32 	%r114, [%r5+100];
	ld.shared.u32 	%r115, [%r8+3200];
	mad.lo.s32 	%r116, %r115, %r114, %r113;
	ld.shared.u32 	%r117, [%r5+104];
	ld.shared.u32 	%r118, [%r8+3328];
	mad.lo.s32 	%r119, %r118, %r117, %r116;
	ld.shared.u32 	%r120, [%r5+108];
	ld.shared.u32 	%r121, [%r8+3456];
	mad.lo.s32 	%r122, %r121, %r120, %r119;
	ld.shared.u32 	%r123, [%r5+112];
	ld.shared.u32 	%r124, [%r8+3584];
	mad.lo.s32 	%r125, %r124, %r123, %r122;
	ld.shared.u32 	%r126, [%r5+116];
	ld.shared.u32 	%r127, [%r8+3712];
	mad.lo.s32 	%r128, %r127, %r126, %r125;
	ld.shared.u32 	%r129, [%r5+120];
	ld.shared.u32 	%r130, [%r8+3840];
	mad.lo.s32 	%r131, %r130, %r129, %r128;
	ld.shared.u32 	%r132, [%r5+124];
	ld.shared.u32 	%r133, [%r8+3968];
	mad.lo.s32 	%r140, %r133, %r132, %r131;
	bar.sync 	0;
	add.s32 	%r138, %r138, 1;
	setp.ne.s32 	%p2, %r138, 0;
	add.s32 	%r137, %r137, 32;
	add.s32 	%r136, %r136, %r12;
	@%p2 bra 	$L__BB0_2;
$L__BB0_3:
	cvta.to.global.u64 	%rd10, %rd5;
	add.s32 	%r134, %r4, %r1;
	mad.lo.s32 	%r135, %r22, %r3, %r134;
	mul.wide.s32 	%rd11, %r135, 4;
	add.s64 	%rd12, %rd10, %rd11;
	st.global.u32 	[%rd12], %r140;
	ret;

}


// ===== COMPILED SASS (sm_100) =====

	.target	sm_100

	.elftype	@"ET_EXEC"


//--------------------- .note.nv.tkinfo           --------------------------
	.section	.note.nv.tkinfo,"",@"SHT_NOTE"
	.sectionflags	@"SHF_NOTE_NV_TKINFO"
	.tkinfo
        /*0018*/ 	.word	0x00000002
        /*0030*/ 	.string	""
        /*0030*/ 	.string	"ptxas"
        /*0030*/ 	.string	"Cuda compilation tools, release 13.0, V13.0.88"
        /*0030*/ 	.string	"Build cuda_13.0.r13.0/compiler.36424714_0"
        /*0030*/ 	.string	"-arch sm_100 -m 64 "



//--------------------- .note.nv.cuinfo           --------------------------
	.section	.note.nv.cuinfo,"",@"SHT_NOTE"
	.sectionflags	@"SHF_NOTE_NV_CUINFO"
        /*0018*/ 	.short	0x0002
        /*001a*/ 	.short	0x0064
        /*001c*/ 	.short	0x0082
	.zero		2


//--------------------- .nv.info                  --------------------------
	.section	.nv.info,"",@"SHT_CUDA_INFO"
	.align	4


	//----- nvinfo : EIATTR_REGCOUNT
	.align		4
        /*0000*/ 	.byte	0x04, 0x2f
        /*0002*/ 	.short	(.L_1 - .L_0)
	.align		4
.L_0:
        /*0004*/ 	.word	index@(_Z8Kernel_APiS_S_i)
        /*0008*/ 	.word	0x0000001f


	//----- nvinfo : EIATTR_FRAME_SIZE
	.align		4
.L_1:
        /*000c*/ 	.byte	0x04, 0x11
        /*000e*/ 	.short	(.L_3 - .L_2)
	.align		4
.L_2:
        /*0010*/ 	.word	index@(_Z8Kernel_APiS_S_i)
        /*0014*/ 	.word	0x00000000


	//----- nvinfo : EIATTR_MIN_STACK_SIZE
	.align		4
.L_3:
        /*0018*/ 	.byte	0x04, 0x12
        /*001a*/ 	.short	(.L_5 - .L_4)
	.align		4
.L_4:
        /*001c*/ 	.word	index@(_Z8Kernel_APiS_S_i)
        /*0020*/ 	.word	0x00000000
.L_5:


//--------------------- .nv.compat                --------------------------
	.section	.nv.compat,"",@"SHT_CUDA_COMPAT_INFO"
	.align	4
        /*0000*/ 	.byte	0x02, 0x09, 0x00, 0x00, 0x02, 0x02, 0x01, 0x00, 0x02, 0x05, 0x05, 0x00, 0x03, 0x07, 0x01, 0x01
        /*0010*/ 	.byte	0x02, 0x03, 0x00, 0x00, 0x02, 0x06, 0x01, 0x00, 0x04, 0x0b, 0x08, 0x00, 0x09, 0x00, 0x00, 0x00
        /*0020*/ 	.byte	0x00, 0x00, 0x00, 0x00


//--------------------- .nv.info._Z8Kernel_APiS_S_i --------------------------
	.section	.nv.info._Z8Kernel_APiS_S_i,"",@"SHT_CUDA_INFO"
	.sectionflags	@""
	.align	4


	//----- nvinfo : EIATTR_CUDA_API_VERSION
	.align		4
        /*0000*/ 	.byte	0x04, 0x37
        /*0002*/ 	.short	(.L_7 - .L_6)
.L_6:
        /*0004*/ 	.word	0x00000082


	//----- nvinfo : EIATTR_KPARAM_INFO
	.align		4
.L_7:
        /*0008*/ 	.byte	0x04, 0x17
        /*000a*/ 	.short	(.L_9 - .L_8)
.L_8:
        /*000c*/ 	.word	0x00000000
        /*0010*/ 	.short	0x0003
        /*0012*/ 	.short	0x0018
        /*0014*/ 	.byte	0x00, 0xf0, 0x11, 0x00


	//----- nvinfo : EIATTR_KPARAM_INFO
	.align		4
.L_9:
        /*0018*/ 	.byte	0x04, 0x17
        /*001a*/ 	.short	(.L_11 - .L_10)
.L_10:
        /*001c*/ 	.word	0x00000000
        /*0020*/ 	.short	0x0002
        /*0022*/ 	.short	0x0010
        /*0024*/ 	.byte	0x00, 0xf5, 0x21, 0x00


	//----- nvinfo : EIATTR_KPARAM_INFO
	.align		4
.L_11:
        /*0028*/ 	.byte	0x04, 0x17
        /*002a*/ 	.short	(.L_13 - .L_12)
.L_12:
        /*002c*/ 	.word	0x00000000
        /*0030*/ 	.short	0x0001
        /*0032*/ 	.short	0x0008
        /*0034*/ 	.byte	0x00, 0xf5, 0x21, 0x00


	//----- nvinfo : EIATTR_KPARAM_INFO
	.align		4
.L_13:
        /*0038*/ 	.byte	0x04, 0x17
        /*003a*/ 	.short	(.L_15 - .L_14)
.L_14:
        /*003c*/ 	.word	0x00000000
        /*0040*/ 	.short	0x0000
        /*0042*/ 	.short	0x0000
        /*0044*/ 	.byte	0x00, 0xf5, 0x21, 0x00


	//----- nvinfo : EIATTR_SPARSE_MMA_MASK
	.align		4
.L_15:
        /*0048*/ 	.byte	0x03, 0x50
        /*004a*/ 	.short	0x0000


	//----- nvinfo : EIATTR_MAXREG_COUNT
	.align		4
        /*004c*/ 	.byte	0x03, 0x1b
        /*004e*/ 	.short	0x00ff


	//----- nvinfo : EIATTR_NUM_BARRIERS
	.align		4
        /*0050*/ 	.byte	0x02, 0x4c
        /*0052*/ 	.byte	0x01
	.zero		1


	//----- nvinfo : EIATTR_MERCURY_ISA_VERSION
	.align		4
        /*0054*/ 	.byte	0x03, 0x5f
        /*0056*/ 	.short	0x0101


	//----- nvinfo : EIATTR_VRC_CTA_INIT_COUNT
	.align		4
        /*0058*/ 	.byte	0x02, 0x4a
	.zero		1
	.zero		1


	//----- nvinfo : EIATTR_EXIT_INSTR_OFFSETS
	.align		4
        /*005c*/ 	.byte	0x04, 0x1c
        /*005e*/ 	.short	(.L_17 - .L_16)


	//   ....[0]....
.L_16:
        /*0060*/ 	.word	0x00000780


	//----- nvinfo : EIATTR_CBANK_PARAM_SIZE
	.align		4
.L_17:
        /*0064*/ 	.byte	0x03, 0x19
        /*0066*/ 	.short	0x001c


	//----- nvinfo : EIATTR_PARAM_CBANK
	.align		4
        /*0068*/ 	.byte	0x04, 0x0a
        /*006a*/ 	.short	(.L_19 - .L_18)
	.align		4
.L_18:
        /*006c*/ 	.word	index@(.nv.constant0._Z8Kernel_APiS_S_i)
        /*0070*/ 	.short	0x0380
        /*0072*/ 	.short	0x001c


	//----- nvinfo : EIATTR_SW_WAR
	.align		4
.L_19:
        /*0074*/ 	.byte	0x04, 0x36
        /*0076*/ 	.short	(.L_21 - .L_20)
.L_20:
        /*0078*/ 	.word	0x00000008
.L_21:


//--------------------- .nv.callgraph             --------------------------
	.section	.nv.callgraph,"",@"SHT_CUDA_CALLGRAPH"
	.align	4
	.sectionentsize	8
	.align		4
        /*0000*/ 	.word	0x00000000
	.align		4
        /*0004*/ 	.word	0xffffffff
	.align		4
        /*0008*/ 	.word	0x00000000
	.align		4
        /*000c*/ 	.word	0xfffffffe
	.align		4
        /*0010*/ 	.word	0x00000000
	.align		4
        /*0014*/ 	.word	0xfffffffd
	.align		4
        /*0018*/ 	.word	0x00000000
	.align		4
        /*001c*/ 	.word	0xfffffffc


//--------------------- .text._Z8Kernel_APiS_S_i  --------------------------
	.section	.text._Z8Kernel_APiS_S_i,"ax",@progbits
	.align	128
        .global         _Z8Kernel_APiS_S_i
        .type           _Z8Kernel_APiS_S_i,@function
        .size           _Z8Kernel_APiS_S_i,(.L_x_3 - _Z8Kernel_APiS_S_i)
        .other          _Z8Kernel_APiS_S_i,@"STO_CUDA_ENTRY STV_DEFAULT"
_Z8Kernel_APiS_S_i:
.text._Z8Kernel_APiS_S_i:
[----:B------:R-:W-:Y:S01]  /*0000*/  LDC R1, c[0x0][0x37c] ;  /* 0x0000df00ff017b82 */ /* 0x000fe20000000800 */
[----:B------:R-:W0:Y:S07]  /*0010*/  S2R R5, SR_CTAID.Y ;  /* 0x0000000000057919 */ /* 0x000e2e0000002600 */
[----:B------:R-:W1:Y:S01]  /*0020*/  LDC R0, c[0x0][0x398] ;  /* 0x0000e600ff007b82 */ /* 0x000e620000000800 */
[----:B------:R-:W2:Y:S01]  /*0030*/  LDCU.64 UR8, c[0x0][0x358] ;  /* 0x00006b00ff0877ac */ /* 0x000ea20008000a00 */
[----:B------:R-:W-:Y:S01]  /*0040*/  HFMA2 R11, -RZ, RZ, 0, 0 ;  /* 0x00000000ff0b7431 */ /* 0x000fe200000001ff */
[----:B------:R-:W0:Y:S01]  /*0050*/  S2R R8, SR_TID.Y ;  /* 0x0000000000087919 */ /* 0x000e220000002200 */
[----:B------:R-:W3:Y:S04]  /*0060*/  S2R R7, SR_CTAID.X ;  /* 0x0000000000077919 */ /* 0x000ee80000002500 */
[----:B------:R-:W4:Y:S01]  /*0070*/  LDC.64 R22, c[0x0][0x390] ;  /* 0x0000e400ff167b82 */ /* 0x000f220000000a00 */
[----:B------:R-:W3:Y:S01]  /*0080*/  S2R R9, SR_TID.X ;  /* 0x0000000000097919 */ /* 0x000ee20000002100 */
[----:B-1----:R-:W-:-:S02]  /*0090*/  ISETP.GE.AND P0, PT, R0, 0x20, PT ;  /* 0x000000200000780c */ /* 0x002fc40003f06270 */
[----:B0-----:R-:W-:Y:S02]  /*00a0*/  LEA R5, R5, R8, 0x5 ;  /* 0x0000000805057211 */ /* 0x001fe400078e28ff */
[----:B---3--:R-:W-:-:S05]  /*00b0*/  LEA R2, R7, R9, 0x5 ;  /* 0x0000000907027211 */ /* 0x008fca00078e28ff */
[----:B------:R-:W-:-:S04]  /*00c0*/  IMAD R3, R5, R0, R2 ;  /* 0x0000000005037224 */ /* 0x000fc800078e0202 */
[----:B----4-:R-:W-:Y:S01]  /*00d0*/  IMAD.WIDE R22, R3, 0x4, R22 ;  /* 0x0000000403167825 */ /* 0x010fe200078e0216 */
[----:B--2---:R-:W-:Y:S06]  /*00e0*/  @!P0 BRA `(.L_x_0) ;  /* 0x0000000400a08947 */ /* 0x004fec0003800000 */
[----:B------:R-:W0:Y:S01]  /*00f0*/  S2UR UR6, SR_CgaCtaId ;  /* 0x00000000000679c3 */ /* 0x000e220000008800 */
[----:B------:R-:W-:Y:S01]  /*0100*/  UMOV UR4, 0x400 ;  /* 0x0000040000047882 */ /* 0x000fe20000000000 */
[----:B------:R-:W-:Y:S01]  /*0110*/  SHF.R.S32.HI R3, RZ, 0x1f, R0 ;  /* 0x0000001fff037819 */ /* 0x000fe20000011400 */
[----:B------:R-:W-:Y:S01]  /*0120*/  UIADD3 UR5, UPT, UPT, UR4, 0x1000, URZ ;  /* 0x0000100004057890 */ /* 0x000fe2000fffe0ff */
[-CC-:B------:R-:W-:Y:S01]  /*0130*/  IMAD R2, R8, R0.reuse, R9.reuse ;  /* 0x0000000008027224 */ /* 0x180fe200078e0209 */
[----:B------:R-:W-:Y:S02]  /*0140*/  MOV R11, RZ ;  /* 0x000000ff000b7202 */ /* 0x000fe40000000f00 */
[----:B------:R-:W-:Y:S01]  /*0150*/  LEA.HI R4, R3, R0, RZ, 0x5 ;  /* 0x0000000003047211 */ /* 0x000fe200078f28ff */
[----:B------:R-:W1:Y:S01]  /*0160*/  LDC.64 R20, c[0x0][0x380] ;  /* 0x0000e000ff147b82 */ /* 0x000e620000000a00 */
[----:B------:R-:W-:Y:S01]  /*0170*/  LEA R3, R7, R2, 0x5 ;  /* 0x0000000207037211 */ /* 0x000fe200078e28ff */
[----:B------:R-:W-:Y:S01]  /*0180*/  IMAD R2, R5, R0, R9 ;  /* 0x0000000005027224 */ /* 0x000fe200078e0209 */
[----:B------:R-:W-:-:S04]  /*0190*/  SHF.R.S32.HI R4, RZ, 0x5, R4 ;  /* 0x00000005ff047819 */ /* 0x000fc80000011404 */
[----:B------:R-:W-:Y:S01]  /*01a0*/  IADD3 R4, PT, PT, -R4, RZ, RZ ;  /* 0x000000ff04047210 */ /* 0x000fe20007ffe1ff */
[----:B------:R-:W2:Y:S01]  /*01b0*/  LDC.64 R18, c[0x0][0x388] ;  /* 0x0000e200ff127b82 */ /* 0x000ea20000000a00 */
[----:B0-----:R-:W-:Y:S02]  /*01c0*/  ULEA UR4, UR6, UR4, 0x18 ;  /* 0x0000000406047291 */ /* 0x001fe4000f8ec0ff */
[----:B------:R-:W-:-:S04]  /*01d0*/  ULEA UR5, UR6, UR5, 0x18 ;  /* 0x0000000506057291 */ /* 0x000fc8000f8ec0ff */
[C---:B------:R-:W-:Y:S02]  /*01e0*/  LEA R16, R8.reuse, UR4, 0x7 ;  /* 0x0000000408107c11 */ /* 0x040fe4000f8e38ff */
[C---:B------:R-:W-:Y:S02]  /*01f0*/  LEA R6, R9.reuse, UR5, 0x2 ;  /* 0x0000000509067c11 */ /* 0x040fe4000f8e10ff */
[----:B------:R-:W-:Y:S02]  /*0200*/  LEA R7, R9, R16, 0x2 ;  /* 0x0000001009077211 */ /* 0x000fe400078e10ff */
[----:B------:R-:W-:-:S07]  /*0210*/  LEA R5, R8, R6, 0x7 ;  /* 0x0000000608057211 */ /* 0x000fce00078e38ff */
.L_x_1:
[----:B-1----:R-:W-:-:S04]  /*0220*/  IMAD.WIDE R24, R2, 0x4, R20 ;  /* 0x0000000402187825 */ /* 0x002fc800078e0214 */
[----:B--2---:R-:W-:Y:S02]  /*0230*/  IMAD.WIDE.U32 R8, R3, 0x4, R18 ;  /* 0x0000000403087825 */ /* 0x004fe400078e0012 */
[----:B------:R-:W2:Y:S04]  /*0240*/  LDG.E R24, desc[UR8][R24.64] ;  /* 0x0000000818187981 */ /* 0x000ea8000c1e1900 */
[----:B------:R-:W3:Y:S01]  /*0250*/  LDG.E R26, desc[UR8][R8.64] ;  /* 0x00000008081a7981 */ /* 0x000ee2000c1e1900 */
[----:B------:R-:W-:Y:S02]  /*0260*/  IADD3 R4, PT, PT, R4, 0x1, RZ ;  /* 0x0000000104047810 */ /* 0x000fe40007ffe0ff */
[----:B------:R-:W-:Y:S02]  /*0270*/  IADD3 R2, PT, PT, R2, 0x20, RZ ;  /* 0x0000002002027810 */ /* 0x000fe40007ffe0ff */
[----:B------:R-:W-:-:S02]  /*0280*/  ISETP.NE.AND P0, PT, R4, RZ, PT ;  /* 0x000000ff0400720c */ /* 0x000fc40003f05270 */
[----:B------:R-:W-:Y:S01]  /*0290*/  LEA R3, R0, R3, 0x5 ;  /* 0x0000000300037211 */ /* 0x000fe200078e28ff */
[----:B--2---:R-:W-:Y:S04]  /*02a0*/  STS [R7], R24 ;  /* 0x0000001807007388 */ /* 0x004fe80000000800 */
[----:B---3--:R-:W-:Y:S01]  /*02b0*/  STS [R5], R26 ;  /* 0x0000001a05007388 */ /* 0x008fe20000000800 */
[----:B------:R-:W-:Y:S06]  /*02c0*/  BAR.SYNC.DEFER_BLOCKING 0x0 ;  /* 0x0000000000007b1d */ /* 0x000fec0000010000 */
[----:B------:R-:W-:Y:S04]  /*02d0*/  LDS R10, [R6] ;  /* 0x00000000060a7984 */ /* 0x000fe80000000800 */
[----:B------:R-:W0:Y:S04]  /*02e0*/  LDS.128 R12, [R16] ;  /* 0x00000000100c7984 */ /* 0x000e280000000c00 */
[----:B------:R-:W1:Y:S04]  /*02f0*/  LDS R27, [R6+0x80] ;  /* 0x00008000061b7984 */ /* 0x000e680000000800 */
[----:B------:R-:W2:Y:S04]  /*0300*/  LDS R17, [R6+0x100] ;  /* 0x0001000006117984 */ /* 0x000ea80000000800 */
[----:B------:R-:W3:Y:S04]  /*0310*/  LDS R28, [R6+0x180] ;  /* 0x00018000061c7984 */ /* 0x000ee80000000800 */
[----:B------:R-:W-:Y:S04]  /*0320*/  LDS R25, [R6+0x200] ;  /* 0x0002000006197984 */ /* 0x000fe80000000800 */
[----:B------:R-:W-:Y:S04]  /*0330*/  LDS R24, [R6+0x380] ;  /* 0x0003800006187984 */ /* 0x000fe80000000800 */
[----:B------:R-:W-:Y:S01]  /*0340*/  LDS R26, [R6+0xa00] ;  /* 0x000a0000061a7984 */ /* 0x000fe20000000800 */
[----:B0-----:R-:W-:-:S03]  /*0350*/  IMAD R10, R12, R10, R11 ;  /* 0x0000000a0c0a7224 */ /* 0x001fc600078e020b */
[----:B------:R-:W-:Y:S01]  /*0360*/  LDS R12, [R6+0x280] ;  /* 0x00028000060c7984 */ /* 0x000fe20000000800 */
[----:B-1----:R-:W-:-:S03]  /*0370*/  IMAD R13, R27, R13, R10 ;  /* 0x0000000d1b0d7224 */ /* 0x002fc600078e020a */
[----:B------:R-:W0:Y:S01]  /*0380*/  LDS.128 R8, [R16+0x10] ;  /* 0x0000100010087984 */ /* 0x000e220000000c00 */
[----:B--2---:R-:W-:-:S03]  /*0390*/  IMAD R14, R17, R14, R13 ;  /* 0x0000000e110e7224 */ /* 0x004fc600078e020d */
[----:B------:R-:W1:Y:S01]  /*03a0*/  LDS R17, [R6+0x300] ;  /* 0x0003000006117984 */ /* 0x000e620000000800 */
[----:B---3--:R-:W-:-:S04]  /*03b0*/  IMAD R15, R28, R15, R14 ;  /* 0x0000000f1c0f7224 */ /* 0x008fc800078e020e */
[----:B0-----:R-:W-:Y:S02]  /*03c0*/  IMAD R8, R8, R25, R15 ;  /* 0x0000001908087224 */ /* 0x001fe400078e020f */
[----:B------:R-:W-:Y:S02]  /*03d0*/  LDS R25, [R6+0x400] ;  /* 0x0004000006197984 */ /* 0x000fe40000000800 */
[----:B------:R-:W-:Y:S02]  /*03e0*/  IMAD R9, R12, R9, R8 ;  /* 0x000000090c097224 */ /* 0x000fe400078e0208 */
[----:B------:R-:W0:Y:S02]  /*03f0*/  LDS.128 R12, [R16+0x20] ;  /* 0x00002000100c7984 */ /* 0x000e240000000c00 */
[----:B-1----:R-:W-:Y:S02]  /*0400*/  IMAD R10, R17, R10, R9 ;  /* 0x0000000a110a7224 */ /* 0x002fe400078e0209 */
[----:B------:R-:W1:Y:S02]  /*0410*/  LDS R8, [R6+0x480] ;  /* 0x0004800006087984 */ /* 0x000e640000000800 */
[----:B------:R-:W-:-:S02]  /*0420*/  IMAD R11, R24, R11, R10 ;  /* 0x0000000b180b7224 */ /* 0x000fc400078e020a */
[----:B------:R-:W2:Y:S04]  /*0430*/  LDS R17, [R6+0x500] ;  /* 0x0005000006117984 */ /* 0x000ea80000000800 */
[----:B------:R-:W3:Y:S01]  /*0440*/  LDS R24, [R6+0x580] ;  /* 0x0005800006187984 */ /* 0x000ee20000000800 */
[----:B0-----:R-:W-:-:S03]  /*0450*/  IMAD R11, R12, R25, R11 ;  /* 0x000000190c0b7224 */ /* 0x001fc600078e020b */
[----:B------:R-:W-:Y:S01]  /*0460*/  LDS R25, [R6+0x600] ;  /* 0x0006000006197984 */ /* 0x000fe20000000800 */
[----:B-1----:R-:W-:-:S03]  /*0470*/  IMAD R13, R8, R13, R11 ;  /* 0x0000000d080d7224 */ /* 0x002fc600078e020b */
[----:B------:R-:W0:Y:S01]  /*0480*/  LDS.128 R8, [R16+0x30] ;  /* 0x0000300010087984 */ /* 0x000e220000000c00 */
[----:B--2---:R-:W-:-:S03]  /*0490*/  IMAD R14, R17, R14, R13 ;  /* 0x0000000e110e7224 */ /* 0x004fc600078e020d */
[----:B------:R-:W1:Y:S01]  /*04a0*/  LDS R12, [R6+0x680] ;  /* 0x00068000060c7984 */ /* 0x000e620000000800 */
[----:B---3--:R-:W-:-:S03]  /*04b0*/  IMAD R15, R24, R15, R14 ;  /* 0x0000000f180f7224 */ /* 0x008fc600078e020e */
        /* <DEDUP_REMOVED lines=18> */
[----:B------:R-:W-:Y:S04]  /*05e0*/  LDS R24, [R6+0xc80] ;  /* 0x000c800006187984 */ /* 0x000fe80000000800 */
[----:B------:R-:W-:Y:S01]  /*05f0*/  LDS R17, [R6+0xd00] ;  /* 0x000d000006117984 */ /* 0x000fe20000000800 */
[----:B0-----:R-:W-:-:S03]  /*0600*/  IMAD R15, R8, R26, R15 ;  /* 0x0000001a080f7224 */ /* 0x001fc600078e020f */
[----:B------:R-:W0:Y:S01]  /*0610*/  LDS R8, [R6+0xb80] ;  /* 0x000b800006087984 */ /* 0x000e220000000800 */
[----:B------:R-:W-:-:S03]  /*0620*/  IMAD R9, R12, R9, R15 ;  /* 0x000000090c097224 */ /* 0x000fc600078e020f */
[----:B------:R-:W-:Y:S01]  /*0630*/  LDS R26, [R6+0xc00] ;  /* 0x000c0000061a7984 */ /* 0x000fe20000000800 */
[----:B-1----:R-:W-:-:S03]  /*0640*/  IMAD R9, R25, R10, R9 ;  /* 0x0000000a19097224 */ /* 0x002fc600078e0209 */
[----:B------:R-:W1:Y:S04]  /*0650*/  LDS.128 R12, [R16+0x60] ;  /* 0x00006000100c7984 */ /* 0x000e680000000c00 */
[----:B------:R-:W-:Y:S01]  /*0660*/  LDS R25, [R6+0xe00] ;  /* 0x000e000006197984 */ /* 0x000fe20000000800 */
[----:B0-----:R-:W-:-:S04]  /*0670*/  IMAD R9, R8, R11, R9 ;  /* 0x0000000b08097224 */ /* 0x001fc800078e0209 */
[----:B-1----:R-:W-:Y:S02]  /*0680*/  IMAD R9, R12, R26, R9 ;  /* 0x0000001a0c097224 */ /* 0x002fe400078e0209 */
[----:B------:R-:W0:Y:S02]  /*0690*/  LDS R12, [R6+0xd80] ;  /* 0x000d8000060c7984 */ /* 0x000e240000000800 */
[----:B------:R-:W-:Y:S02]  /*06a0*/  IMAD R13, R24, R13, R9 ;  /* 0x0000000d180d7224 */ /* 0x000fe400078e0209 */
[----:B------:R-:W1:Y:S02]  /*06b0*/  LDS.128 R8, [R16+0x70] ;  /* 0x0000700010087984 */ /* 0x000e640000000c00 */
[----:B------:R-:W-:Y:S02]  /*06c0*/  IMAD R13, R17, R14, R13 ;  /* 0x0000000e110d7224 */ /* 0x000fe400078e020d */
[----:B------:R-:W2:Y:S04]  /*06d0*/  LDS R24, [R6+0xe80] ;  /* 0x000e800006187984 */ /* 0x000ea80000000800 */
[----:B------:R-:W3:Y:S04]  /*06e0*/  LDS R14, [R6+0xf00] ;  /* 0x000f0000060e7984 */ /* 0x000ee80000000800 */
[----:B------:R-:W4:Y:S01]  /*06f0*/  LDS R17, [R6+0xf80] ;  /* 0x000f800006117984 */ /* 0x000f220000000800 */
[----:B0-----:R-:W-:-:S04]  /*0700*/  IMAD R13, R12, R15, R13 ;  /* 0x0000000f0c0d7224 */ /* 0x001fc800078e020d */
[----:B-1----:R-:W-:-:S04]  /*0710*/  IMAD R8, R8, R25, R13 ;  /* 0x0000001908087224 */ /* 0x002fc800078e020d */
[----:B--2---:R-:W-:-:S04]  /*0720*/  IMAD R9, R24, R9, R8 ;  /* 0x0000000918097224 */ /* 0x004fc800078e0208 */
[----:B---3--:R-:W-:-:S04]  /*0730*/  IMAD R10, R14, R10, R9 ;  /* 0x0000000a0e0a7224 */ /* 0x008fc800078e0209 */
[----:B----4-:R-:W-:Y:S01]  /*0740*/  IMAD R11, R17, R11, R10 ;  /* 0x0000000b110b7224 */ /* 0x010fe200078e020a */
[----:B------:R-:W-:Y:S06]  /*0750*/  BAR.SYNC.DEFER_BLOCKING 0x0 ;  /* 0x0000000000007b1d */ /* 0x000fec0000010000 */
[----:B------:R-:W-:Y:S05]  /*0760*/  @P0 BRA `(.L_x_1) ;  /* 0xfffffff800ac0947 */ /* 0x000fea000383ffff */
.L_x_0:
[----:B------:R-:W-:Y:S01]  /*0770*/  STG.E desc[UR8][R22.64], R11 ;  /* 0x0000000b16007986 */ /* 0x000fe2000c101908 */
[----:B------:R-:W-:Y:S05]  /*0780*/  EXIT ;  /* 0x000000000000794d */ /* 0x000fea0003800000 */
.L_x_2:
[----:B------:R-:W-:-:S00]  /*0790*/  BRA `(.L_x_2) ;  /* 0xfffffffc00fc7947 */ /* 0x000fc0000383ffff */
[----:B------:R-:W-:-:S00]  /*07a0*/  NOP ;  /* 0x0000000000007918 */ /* 0x000fc00000000000 */
        /* <DEDUP_REMOVED lines=13> */
.L_x_3:


//--------------------- .nv.shared._Z8Kernel_APiS_S_i --------------------------
	.section	.nv.shared._Z8Kernel_APiS_S_i,"aw",@nobits
	.sectionflags	@""
	.align	4
.nv.shared._Z8Kernel_APiS_S_i:
	.zero		9216


//--------------------- .nv.shared.reserved.0     --------------------------
	.section	.nv.shared.reserved.0,"aw",@nobits
	.weak		__nv_reservedSMEM_offset_0_alias
	.size		__nv_reservedSMEM_offset_0_alias, 0, 64
	.other		__nv_reservedSMEM_offset_0_alias,@"STO_CUDA_RESERVED_SHARED STV_DEFAULT"
__nv_reservedSMEM_offset_0_alias:
	.zero		0
	.zero		64


//--------------------- .nv.constant0._Z8Kernel_APiS_S_i --------------------------
	.section	.nv.constant0._Z8Kernel_APiS_S_i,"a",@progbits
	.sectionflags	@""
	.align	4
.nv.constant0._Z8Kernel_APiS_S_i:
	.zero		924


//--------------------- SYMBOLS --------------------------

	.type		.nv.reservedSmem.offset0,@object
	.size		.nv.reservedSmem.offset0,0x4
	.type		.nv.reservedSmem.cap,@object
	.size		.nv.reservedSmem.cap,0x4
